//
// Generated by NVIDIA NVVM Compiler
//
// Compiler Build ID: CL-36424714
// Cuda compilation tools, release 13.0, V13.0.88
// Based on NVVM 20.0.0
//

.version 9.0
.target sm_100
.address_size 64

	// .globl	_Z16print_hello_cudav
.extern .func  (.param .b32 func_retval0) vprintf
(
	.param .b64 vprintf_param_0,
	.param .b64 vprintf_param_1
)
;
.global .align 1 .b8 $str[40] = {68, 69, 86, 73, 67, 69, 32, 84, 104, 114, 101, 97, 100, 73, 100, 120, 46, 120, 58, 32, 37, 100, 44, 32, 98, 108, 111, 99, 107, 73, 100, 46, 120, 58, 32, 37, 100, 32, 10};
.global .align 1 .b8 $str$1[40] = {68, 69, 86, 73, 67, 69, 32, 84, 104, 114, 101, 97, 100, 73, 100, 120, 46, 121, 58, 32, 37, 100, 44, 32, 98, 108, 111, 99, 107, 73, 100, 46, 121, 58, 32, 37, 100, 32, 10};
.global .align 1 .b8 $str$2[40] = {68, 69, 86, 73, 67, 69, 32, 84, 104, 114, 101, 97, 100, 73, 100, 120, 46, 122, 58, 32, 37, 100, 44, 32, 98, 108, 111, 99, 107, 73, 100, 46, 122, 58, 32, 37, 100, 32, 10};

.visible .entry _Z16print_hello_cudav()
{
	.local .align 8 .b8 	__local_depot0[8];
	.reg .b64 	%SP;
	.reg .b64 	%SPL;
	.reg .b32 	%r<19>;
	.reg .b64 	%rd<9>;

	mov.u64 	%SPL, __local_depot0;
	cvta.local.u64 	%SP, %SPL;
	add.u64 	%rd1, %SP, 0;
	add.u64 	%rd2, %SPL, 0;
	mov.u32 	%r1, %tid.x;
	mov.u32 	%r2, %ntid.x;
	mov.u32 	%r3, %ctaid.x;
	mad.lo.s32 	%r4, %r2, %r3, %r1;
	mov.u32 	%r5, %tid.y;
	mov.u32 	%r6, %ntid.y;
	mov.u32 	%r7, %ctaid.y;
	mad.lo.s32 	%r8, %r6, %r7, %r5;
	mov.u32 	%r9, %tid.z;
	mov.u32 	%r10, %ntid.z;
	mov.u32 	%r11, %ctaid.z;
	mad.lo.s32 	%r12, %r10, %r11, %r9;
	st.local.v2.u32 	[%rd2], {%r4, %r3};
	mov.u64 	%rd3, $str;
	cvta.global.u64 	%rd4, %rd3;
	{ // callseq 0, 0
	.param .b64 param0;
	st.param.b64 	[param0], %rd4;
	.param .b64 param1;
	st.param.b64 	[param1], %rd1;
	.param .b32 retval0;
	call.uni (retval0), 
	vprintf, 
	(
	param0, 
	param1
	);
	ld.param.b32 	%r13, [retval0];
	} // callseq 0
	st.local.v2.u32 	[%rd2], {%r8, %r7};
	mov.u64 	%rd5, $str$1;
	cvta.global.u64 	%rd6, %rd5;
	{ // callseq 1, 0
	.param .b64 param0;
	st.param.b64 	[param0], %rd6;
	.param .b64 param1;
	st.param.b64 	[param1], %rd1;
	.param .b32 retval0;
	call.uni (retval0), 
	vprintf, 
	(
	param0, 
	param1
	);
	ld.param.b32 	%r15, [retval0];
	} // callseq 1
	st.local.v2.u32 	[%rd2], {%r12, %r11};
	mov.u64 	%rd7, $str$2;
	cvta.global.u64 	%rd8, %rd7;
	{ // callseq 2, 0
	.param .b64 param0;
	st.param.b64 	[param0], %rd8;
	.param .b64 param1;
	st.param.b64 	[param1], %rd1;
	.param .b32 retval0;
	call.uni (retval0), 
	vprintf, 
	(
	param0, 
	param1
	);
	ld.param.b32 	%r17, [retval0];
	} // callseq 2
	ret;

}


// ===== COMPILED SASS (sm_100) =====

	.target	sm_100

	.elftype	@"ET_EXEC"


//--------------------- .note.nv.tkinfo           --------------------------
	.section	.note.nv.tkinfo,"",@"SHT_NOTE"
	.sectionflags	@"SHF_NOTE_NV_TKINFO"
	.tkinfo
        /*0018*/ 	.word	0x00000002
        /*0030*/ 	.string	""
        /*0030*/ 	.string	"ptxas"
        /*0030*/ 	.string	"Cuda compilation tools, release 13.0, V13.0.88"
        /*0030*/ 	.string	"Build cuda_13.0.r13.0/compiler.36424714_0"
        /*0030*/ 	.string	"-arch sm_100 -m 64 "



//--------------------- .note.nv.cuinfo           --------------------------
	.section	.note.nv.cuinfo,"",@"SHT_NOTE"
	.sectionflags	@"SHF_NOTE_NV_CUINFO"
        /*0018*/ 	.short	0x0002
        /*001a*/ 	.short	0x0064
        /*001c*/ 	.short	0x0082
	.zero		2


//--------------------- .nv.info                  --------------------------
	.section	.nv.info,"",@"SHT_CUDA_INFO"
	.align	4


	//----- nvinfo : EIATTR_REGCOUNT
	.align		4
        /*0000*/ 	.byte	0x04, 0x2f
        /*0002*/ 	.short	(.L_4 - .L_3)
	.align		4
.L_3:
        /*0004*/ 	.word	index@(_Z16print_hello_cudav)
        /*0008*/ 	.word	0x0000001a


	//----- nvinfo : EIATTR_FRAME_SIZE
	.align		4
.L_4:
        /*000c*/ 	.byte	0x04, 0x11
        /*000e*/ 	.short	(.L_6 - .L_5)
	.align		4
.L_5:
        /*0010*/ 	.word	index@(_Z16print_hello_cudav)
        /*0014*/ 	.word	0x00000008


	//----- nvinfo : EIATTR_MIN_STACK_SIZE
	.align		4
.L_6:
        /*0018*/ 	.byte	0x04, 0x12
        /*001a*/ 	.short	(.L_8 - .L_7)
	.align		4
.L_7:
        /*001c*/ 	.word	index@(_Z16print_hello_cudav)
        /*0020*/ 	.word	0x00000008
.L_8:


//--------------------- .nv.compat                --------------------------
	.section	.nv.compat,"",@"SHT_CUDA_COMPAT_INFO"
	.align	4
        /*0000*/ 	.byte	0x02, 0x09, 0x00, 0x00, 0x02, 0x02, 0x01, 0x00, 0x02, 0x05, 0x05, 0x00, 0x03, 0x07, 0x01, 0x01
        /*0010*/ 	.byte	0x02, 0x03, 0x00, 0x00, 0x02, 0x06, 0x01, 0x00, 0x04, 0x0b, 0x08, 0x00, 0x09, 0x00, 0x00, 0x00
        /*0020*/ 	.byte	0x00, 0x00, 0x00, 0x00


//--------------------- .nv.info._Z16print_hello_cudav --------------------------
	.section	.nv.info._Z16print_hello_cudav,"",@"SHT_CUDA_INFO"
	.sectionflags	@""
	.align	4


	//----- nvinfo : EIATTR_CUDA_API_VERSION
	.align		4
        /*0000*/ 	.byte	0x04, 0x37
        /*0002*/ 	.short	(.L_10 - .L_9)
.L_9:
        /*0004*/ 	.word	0x00000082


	//----- nvinfo : EIATTR_SPARSE_MMA_MASK
	.align		4
.L_10:
        /*0008*/ 	.byte	0x03, 0x50
        /*000a*/ 	.short	0x0000


	//----- nvinfo : EIATTR_MAXREG_COUNT
	.align		4
        /*000c*/ 	.byte	0x03, 0x1b
        /*000e*/ 	.short	0x00ff


	//----- nvinfo : EIATTR_EXTERNS
	.align		4
        /*0010*/ 	.byte	0x04, 0x0f
        /*0012*/ 	.short	(.L_12 - .L_11)


	//   ....[0]....
	.align		4
.L_11:
        /*0014*/ 	.word	index@(vprintf)


	//----- nvinfo : EIATTR_MERCURY_ISA_VERSION
	.align		4
.L_12:
        /*0018*/ 	.byte	0x03, 0x5f
        /*001a*/ 	.short	0x0101


	//----- nvinfo : EIATTR_VRC_CTA_INIT_COUNT
	.align		4
        /*001c*/ 	.byte	0x02, 0x4a
	.zero		1
	.zero		1


	//----- nvinfo : EIATTR_SYSCALL_OFFSETS
	.align		4
        /*0020*/ 	.byte	0x04, 0x46
        /*0022*/ 	.short	(.L_14 - .L_13)


	//   ....[0]....
.L_13:
        /*0024*/ 	.word	0x000001b0


	//   ....[1]....
        /*0028*/ 	.word	0x00000240


	//   ....[2]....
        /*002c*/ 	.word	0x000002d0


	//----- nvinfo : EIATTR_EXIT_INSTR_OFFSETS
	.align		4
.L_14:
        /*0030*/ 	.byte	0x04, 0x1c
        /*0032*/ 	.short	(.L_16 - .L_15)


	//   ....[0]....
.L_15:
        /*0034*/ 	.word	0x000002e0


	//----- nvinfo : EIATTR_SW_WAR
	.align		4
.L_16:
        /*0038*/ 	.byte	0x04, 0x36
        /*003a*/ 	.short	(.L_18 - .L_17)
.L_17:
        /*003c*/ 	.word	0x00000008
.L_18:


//--------------------- .nv.callgraph             --------------------------
	.section	.nv.callgraph,"",@"SHT_CUDA_CALLGRAPH"
	.align	4
	.sectionentsize	8
	.align		4
        /*0000*/ 	.word	0x00000000
	.align		4
        /*0004*/ 	.word	0xffffffff
	.align		4
        /*0008*/ 	.word	index@(_Z16print_hello_cudav)
	.align		4
        /*000c*/ 	.word	index@(vprintf)
	.align		4
        /*0010*/ 	.word	0x00000000
	.align		4
        /*0014*/ 	.word	0xfffffffe
	.align		4
        /*0018*/ 	.word	0x00000000
	.align		4
        /*001c*/ 	.word	0xfffffffd
	.align		4
        /*0020*/ 	.word	0x00000000
	.align		4
        /*0024*/ 	.word	0xfffffffc


//--------------------- .nv.constant4             --------------------------
	.section	.nv.constant4,"a",@progbits
	.align	8
	.align		8
.nv.constant4:
        /*0000*/ 	.dword	vprintf
	.align		8
        /*0008*/ 	.dword	$str
	.align		8
        /*0010*/ 	.dword	$str$1
	.align		8
        /*0018*/ 	.dword	$str$2


//--------------------- .text._Z16print_hello_cudav --------------------------
	.section	.text._Z16print_hello_cudav,"ax",@progbits
	.align	128
        .global         _Z16print_hello_cudav
        .type           _Z16print_hello_cudav,@function
        .size           _Z16print_hello_cudav,(.L_x_4 - _Z16print_hello_cudav)
        .other          _Z16print_hello_cudav,@"STO_CUDA_ENTRY STV_DEFAULT"
_Z16print_hello_cudav:
.text._Z16print_hello_cudav:
[----:B------:R-:W0:Y:S01]  /*0000*/  LDC R1, c[0x0][0x37c] ;  /* 0x0000df00ff017b82 */ /* 0x000e220000000800 */
[----:B------:R-:W1:Y:S01]  /*0010*/  S2R R10, SR_TID.X ;  /* 0x00000000000a7919 */ /* 0x000e620000002100 */
[----:B------:R-:W2:Y:S01]  /*0020*/  LDCU UR5, c[0x0][0x2fc] ;  /* 0x00005f80ff0577ac */ /* 0x000ea20008000800 */
[----:B0-----:R-:W-:Y:S01]  /*0030*/  VIADD R1, R1, 0xfffffff8 ;  /* 0xfffffff801017836 */ /* 0x001fe20000000000 */
[----:B------:R-:W-:Y:S01]  /*0040*/  MOV R2, 0x0 ;  /* 0x0000000000027802 */ /* 0x000fe20000000f00 */
[----:B------:R-:W1:Y:S01]  /*0050*/  S2R R11, SR_CTAID.X ;  /* 0x00000000000b7919 */ /* 0x000e620000002500 */
[----:B------:R-:W1:Y:S02]  /*0060*/  LDCU UR6, c[0x0][0x360] ;  /* 0x00006c00ff0677ac */ /* 0x000e640008000800 */
[----:B------:R0:W3:Y:S01]  /*0070*/  LDC.64 R8, c[0x4][R2] ;  /* 0x0100000002087b82 */ /* 0x0000e20000000a00 */
[----:B------:R-:W4:Y:S01]  /*0080*/  S2R R16, SR_TID.Y ;  /* 0x0000000000107919 */ /* 0x000f220000002200 */
[----:B------:R-:W5:Y:S01]  /*0090*/  LDCU UR4, c[0x0][0x2f8] ;  /* 0x00005f00ff0477ac */ /* 0x000f620008000800 */
[----:B------:R-:W0:Y:S01]  /*00a0*/  S2R R18, SR_TID.Z ;  /* 0x0000000000127919 */ /* 0x000e220000002300 */
[----:B------:R-:W2:Y:S01]  /*00b0*/  LDCU.64 UR8, c[0x4][0x8] ;  /* 0x01000100ff0877ac */ /* 0x000ea20008000a00 */
[----:B------:R-:W4:Y:S01]  /*00c0*/  S2R R17, SR_CTAID.Y ;  /* 0x0000000000117919 */ /* 0x000f220000002600 */
[----:B------:R-:W0:Y:S01]  /*00d0*/  S2R R19, SR_CTAID.Z ;  /* 0x0000000000137919 */ /* 0x000e220000002700 */
[----:B-----5:R-:W-:-:S02]  /*00e0*/  IADD3 R23, P0, PT, R1, UR4, RZ ;  /* 0x0000000401177c10 */ /* 0x020fc4000ff1e0ff */
[----:B--2---:R-:W-:-:S03]  /*00f0*/  MOV R4, UR8 ;  /* 0x0000000800047c02 */ /* 0x004fc60008000f00 */
[----:B------:R-:W-:Y:S01]  /*0100*/  IMAD.X R22, RZ, RZ, UR5, P0 ;  /* 0x00000005ff167e24 */ /* 0x000fe200080e06ff */
[----:B------:R-:W-:Y:S01]  /*0110*/  MOV R6, R23 ;  /* 0x0000001700067202 */ /* 0x000fe20000000f00 */
[----:B------:R-:W-:Y:S02]  /*0120*/  IMAD.U32 R5, RZ, RZ, UR9 ;  /* 0x00000009ff057e24 */ /* 0x000fe4000f8e00ff */
[----:B-1----:R-:W-:Y:S01]  /*0130*/  IMAD R10, R11, UR6, R10 ;  /* 0x000000060b0a7c24 */ /* 0x002fe2000f8e020a */
[----:B------:R-:W4:Y:S01]  /*0140*/  LDCU UR6, c[0x0][0x364] ;  /* 0x00006c80ff0677ac */ /* 0x000f220008000800 */
[----:B------:R-:W-:-:S03]  /*0150*/  IMAD.MOV.U32 R7, RZ, RZ, R22 ;  /* 0x000000ffff077224 */ /* 0x000fc600078e0016 */
[----:B------:R1:W-:Y:S01]  /*0160*/  STL.64 [R1], R10 ;  /* 0x0000000a01007387 */ /* 0x0003e20000100a00 */
[----:B------:R-:W0:Y:S01]  /*0170*/  LDCU UR7, c[0x0][0x368] ;  /* 0x00006d00ff0777ac */ /* 0x000e220008000800 */
[----:B----4-:R-:W-:Y:S02]  /*0180*/  IMAD R16, R17, UR6, R16 ;  /* 0x0000000611107c24 */ /* 0x010fe4000f8e0210 */
[----:B01-3--:R-:W-:-:S07]  /*0190*/  IMAD R18, R19, UR7, R18 ;  /* 0x0000000713127c24 */ /* 0x00bfce000f8e0212 */
[----:B------:R-:W-:-:S07]  /*01a0*/  LEPC R20, `(.L_x_0) ;  /* 0x000000001014794e */ /* 0x000fce0000000000 */
[----:B------:R-:W-:Y:S05]  /*01b0*/  CALL.ABS.NOINC R8 ;  /* 0x0000000008007343 */ /* 0x000fea0003c00000 */
.L_x_0:
[----:B------:R0:W-:Y:S01]  /*01c0*/  STL.64 [R1], R16 ;  /* 0x0000001001007387 */ /* 0x0001e20000100a00 */
[----:B------:R0:W1:Y:S01]  /*01d0*/  LDC.64 R8, c[0x4][R2] ;  /* 0x0100000002087b82 */ /* 0x0000620000000a00 */
[----:B------:R-:W2:Y:S01]  /*01e0*/  LDCU.64 UR4, c[0x4][0x10] ;  /* 0x01000200ff0477ac */ /* 0x000ea20008000a00 */
[----:B------:R-:W-:Y:S01]  /*01f0*/  MOV R6, R23 ;  /* 0x0000001700067202 */ /* 0x000fe20000000f00 */
[----:B------:R-:W-:Y:S01]  /*0200*/  IMAD.MOV.U32 R7, RZ, RZ, R22 ;  /* 0x000000ffff077224 */ /* 0x000fe200078e0016 */
[----:B--2---:R-:W-:Y:S01]  /*0210*/  MOV R4, UR4 ;  /* 0x0000000400047c02 */ /* 0x004fe20008000f00 */
[----:B0-----:R-:W-:-:S07]  /*0220*/  IMAD.U32 R5, RZ, RZ, UR5 ;  /* 0x00000005ff057e24 */ /* 0x001fce000f8e00ff */
[----:B------:R-:W-:-:S07]  /*0230*/  LEPC R20, `(.L_x_1) ;  /* 0x000000001014794e */ /* 0x000fce0000000000 */
[----:B-1----:R-:W-:Y:S05]  /*0240*/  CALL.ABS.NOINC R8 ;  /* 0x0000000008007343 */ /* 0x002fea0003c00000 */
.L_x_1:
[----:B------:R0:W-:Y:S01]  /*0250*/  STL.64 [R1], R18 ;  /* 0x0000001201007387 */ /* 0x0001e20000100a00 */
[----:B------:R-:W1:Y:S01]  /*0260*/  LDC.64 R2, c[0x4][R2] ;  /* 0x0100000002027b82 */ /* 0x000e620000000a00 */
[----:B------:R-:W2:Y:S01]  /*0270*/  LDCU.64 UR4, c[0x4][0x18] ;  /* 0x01000300ff0477ac */ /* 0x000ea20008000a00 */
[----:B------:R-:W-:Y:S01]  /*0280*/  MOV R6, R23 ;  /* 0x0000001700067202 */ /* 0x000fe20000000f00 */
[----:B------:R-:W-:Y:S01]  /*0290*/  IMAD.MOV.U32 R7, RZ, RZ, R22 ;  /* 0x000000ffff077224 */ /* 0x000fe200078e0016 */
[----:B--2---:R-:W-:Y:S01]  /*02a0*/  MOV R4, UR4 ;  /* 0x0000000400047c02 */ /* 0x004fe20008000f00 */
[----:B0-----:R-:W-:-:S07]  /*02b0*/  IMAD.U32 R5, RZ, RZ, UR5 ;  /* 0x00000005ff057e24 */ /* 0x001fce000f8e00ff */
[----:B------:R-:W-:-:S07]  /*02c0*/  LEPC R20, `(.L_x_2) ;  /* 0x000000001014794e */ /* 0x000fce0000000000 */
[----:B-1----:R-:W-:Y:S05]  /*02d0*/  CALL.ABS.NOINC R2 ;  /* 0x0000000002007343 */ /* 0x002fea0003c00000 */
.L_x_2:
[----:B------:R-:W-:Y:S05]  /*02e0*/  EXIT ;  /* 0x000000000000794d */ /* 0x000fea0003800000 */
.L_x_3:
[----:B------:R-:W-:-:S00]  /*02f0*/  BRA `(.L_x_3) ;  /* 0xfffffffc00fc7947 */ /* 0x000fc0000383ffff */
[----:B------:R-:W-:-:S00]  /*0300*/  NOP ;  /* 0x0000000000007918 */ /* 0x000fc00000000000 */
[----:B------:R-:W-:-:S00]  /*0310*/  NOP ;  /* 0x0000000000007918 */ /* 0x000fc00000000000 */
[----:B------:R-:W-:-:S00]  /*0320*/  NOP ;  /* 0x0000000000007918 */ /* 0x000fc00000000000 */
[----:B------:R-:W-:-:S00]  /*0330*/  NOP ;  /* 0x0000000000007918 */ /* 0x000fc00000000000 */
[----:B------:R-:W-:-:S00]  /*0340*/  NOP ;  /* 0x0000000000007918 */ /* 0x000fc00000000000 */
[----:B------:R-:W-:-:S00]  /*0350*/  NOP ;  /* 0x0000000000007918 */ /* 0x000fc00000000000 */
[----:B------:R-:W-:-:S00]  /*0360*/  NOP ;  /* 0x0000000000007918 */ /* 0x000fc00000000000 */
[----:B------:R-:W-:-:S00]  /*0370*/  NOP ;  /* 0x0000000000007918 */ /* 0x000fc00000000000 */
.L_x_4:


//--------------------- .nv.global.init           --------------------------
	.section	.nv.global.init,"aw",@progbits
.nv.global.init:
	.type		$str$2,@object
	.size		$str$2,($str - $str$2)
$str$2:
        /*0000*/ 	.byte	0x44, 0x45, 0x56, 0x49, 0x43, 0x45, 0x20, 0x54, 0x68, 0x72, 0x65, 0x61, 0x64, 0x49, 0x64, 0x78
        /*0010*/ 	.byte	0x2e, 0x7a, 0x3a, 0x20, 0x25, 0x64, 0x2c, 0x20, 0x62, 0x6c, 0x6f, 0x63, 0x6b, 0x49, 0x64, 0x2e
        /*0020*/ 	.byte	0x7a, 0x3a, 0x20, 0x25, 0x64, 0x20, 0x0a, 0x00
	.type		$str,@object
	.size		$str,($str$1 - $str)
$str:
        /*0028*/ 	.byte	0x44, 0x45, 0x56, 0x49, 0x43, 0x45, 0x20, 0x54, 0x68, 0x72, 0x65, 0x61, 0x64, 0x49, 0x64, 0x78
        /*0038*/ 	.byte	0x2e, 0x78, 0x3a, 0x20, 0x25, 0x64, 0x2c, 0x20, 0x62, 0x6c, 0x6f, 0x63, 0x6b, 0x49, 0x64, 0x2e
        /*0048*/ 	.byte	0x78, 0x3a, 0x20, 0x25, 0x64, 0x20, 0x0a, 0x00
	.type		$str$1,@object
	.size		$str$1,(.L_1 - $str$1)
$str$1:
        /*0050*/ 	.byte	0x44, 0x45, 0x56, 0x49, 0x43, 0x45, 0x20, 0x54, 0x68, 0x72, 0x65, 0x61, 0x64, 0x49, 0x64, 0x78
        /*0060*/ 	.byte	0x2e, 0x79, 0x3a, 0x20, 0x25, 0x64, 0x2c, 0x20, 0x62, 0x6c, 0x6f, 0x63, 0x6b, 0x49, 0x64, 0x2e
        /*0070*/ 	.byte	0x79, 0x3a, 0x20, 0x25, 0x64, 0x20, 0x0a, 0x00
.L_1:


//--------------------- .nv.shared.reserved.0     --------------------------
	.section	.nv.shared.reserved.0,"aw",@nobits
	.weak		__nv_reservedSMEM_offset_0_alias
	.size		__nv_reservedSMEM_offset_0_alias, 0, 64
	.other		__nv_reservedSMEM_offset_0_alias,@"STO_CUDA_RESERVED_SHARED STV_DEFAULT"
__nv_reservedSMEM_offset_0_alias:
	.zero		0
	.zero		64


//--------------------- .nv.constant0._Z16print_hello_cudav --------------------------
	.section	.nv.constant0._Z16print_hello_cudav,"a",@progbits
	.sectionflags	@""
	.align	4
.nv.constant0._Z16print_hello_cudav:
	.zero		896


//--------------------- SYMBOLS --------------------------

	.type		.nv.reservedSmem.offset0,@object
	.size		.nv.reservedSmem.offset0,0x4
	.type		vprintf,@function
